//
// Generated by NVIDIA NVVM Compiler
//
// Compiler Build ID: CL-36424714
// Cuda compilation tools, release 13.0, V13.0.88
// Based on NVVM 20.0.0
//

.version 9.0
.target sm_100
.address_size 64

	// .globl	_Z12atomicSharedPi
// _ZZ12atomicSharedPiE6nCount has been demoted

.visible .entry _Z12atomicSharedPi(
	.param .u64 .ptr .align 1 _Z12atomicSharedPi_param_0
)
{
	.reg .pred 	%p<3>;
	.reg .b32 	%r<6>;
	.reg .b64 	%rd<3>;
	// demoted variable
	.shared .align 4 .u32 _ZZ12atomicSharedPiE6nCount;
	ld.param.u64 	%rd1, [_Z12atomicSharedPi_param_0];
	mov.u32 	%r1, %tid.x;
	setp.ne.s32 	%p1, %r1, 0;
	@%p1 bra 	$L__BB0_2;
	mov.b32 	%r2, 0;
	st.shared.u32 	[_ZZ12atomicSharedPiE6nCount], %r2;
$L__BB0_2:
	setp.ne.s32 	%p2, %r1, 0;
	bar.sync 	0;
	atom.shared.add.u32 	%r3, [_ZZ12atomicSharedPiE6nCount], 1;
	bar.sync 	0;
	@%p2 bra 	$L__BB0_4;
	ld.shared.u32 	%r4, [_ZZ12atomicSharedPiE6nCount];
	cvta.to.global.u64 	%rd2, %rd1;
	atom.global.add.u32 	%r5, [%rd2], %r4;
$L__BB0_4:
	ret;

}


// ===== COMPILED SASS (sm_100) =====

	.target	sm_100

	.elftype	@"ET_EXEC"


//--------------------- .note.nv.tkinfo           --------------------------
	.section	.note.nv.tkinfo,"",@"SHT_NOTE"
	.sectionflags	@"SHF_NOTE_NV_TKINFO"
	.tkinfo
        /*0018*/ 	.word	0x00000002
        /*0030*/ 	.string	""
        /*0030*/ 	.string	"ptxas"
        /*0030*/ 	.string	"Cuda compilation tools, release 13.0, V13.0.88"
        /*0030*/ 	.string	"Build cuda_13.0.r13.0/compiler.36424714_0"
        /*0030*/ 	.string	"-arch sm_100 -m 64 "



//--------------------- .note.nv.cuinfo           --------------------------
	.section	.note.nv.cuinfo,"",@"SHT_NOTE"
	.sectionflags	@"SHF_NOTE_NV_CUINFO"
        /*0018*/ 	.short	0x0002
        /*001a*/ 	.short	0x0064
        /*001c*/ 	.short	0x0082
	.zero		2


//--------------------- .nv.info                  --------------------------
	.section	.nv.info,"",@"SHT_CUDA_INFO"
	.align	4


	//----- nvinfo : EIATTR_REGCOUNT
	.align		4
        /*0000*/ 	.byte	0x04, 0x2f
        /*0002*/ 	.short	(.L_1 - .L_0)
	.align		4
.L_0:
        /*0004*/ 	.word	index@(_Z12atomicSharedPi)
        /*0008*/ 	.word	0x00000008


	//----- nvinfo : EIATTR_FRAME_SIZE
	.align		4
.L_1:
        /*000c*/ 	.byte	0x04, 0x11
        /*000e*/ 	.short	(.L_3 - .L_2)
	.align		4
.L_2:
        /*0010*/ 	.word	index@(_Z12atomicSharedPi)
        /*0014*/ 	.word	0x00000000


	//----- nvinfo : EIATTR_MIN_STACK_SIZE
	.align		4
.L_3:
        /*0018*/ 	.byte	0x04, 0x12
        /*001a*/ 	.short	(.L_5 - .L_4)
	.align		4
.L_4:
        /*001c*/ 	.word	index@(_Z12atomicSharedPi)
        /*0020*/ 	.word	0x00000000
.L_5:


//--------------------- .nv.compat                --------------------------
	.section	.nv.compat,"",@"SHT_CUDA_COMPAT_INFO"
	.align	4
        /*0000*/ 	.byte	0x02, 0x09, 0x00, 0x00, 0x02, 0x02, 0x01, 0x00, 0x02, 0x05, 0x05, 0x00, 0x03, 0x07, 0x01, 0x01
        /*0010*/ 	.byte	0x02, 0x03, 0x00, 0x00, 0x02, 0x06, 0x01, 0x00, 0x04, 0x0b, 0x08, 0x00, 0x09, 0x00, 0x00, 0x00
        /*0020*/ 	.byte	0x00, 0x00, 0x00, 0x00


//--------------------- .nv.info._Z12atomicSharedPi --------------------------
	.section	.nv.info._Z12atomicSharedPi,"",@"SHT_CUDA_INFO"
	.sectionflags	@""
	.align	4


	//----- nvinfo : EIATTR_CUDA_API_VERSION
	.align		4
        /*0000*/ 	.byte	0x04, 0x37
        /*0002*/ 	.short	(.L_7 - .L_6)
.L_6:
        /*0004*/ 	.word	0x00000082


	//----- nvinfo : EIATTR_KPARAM_INFO
	.align		4
.L_7:
        /*0008*/ 	.byte	0x04, 0x17
        /*000a*/ 	.short	(.L_9 - .L_8)
.L_8:
        /*000c*/ 	.word	0x00000000
        /*0010*/ 	.short	0x0000
        /*0012*/ 	.short	0x0000
        /*0014*/ 	.byte	0x00, 0xf5, 0x21, 0x00


	//----- nvinfo : EIATTR_SPARSE_MMA_MASK
	.align		4
.L_9:
        /*0018*/ 	.byte	0x03, 0x50
        /*001a*/ 	.short	0x0000


	//----- nvinfo : EIATTR_MAXREG_COUNT
	.align		4
        /*001c*/ 	.byte	0x03, 0x1b
        /*001e*/ 	.short	0x00ff


	//----- nvinfo : EIATTR_NUM_BARRIERS
	.align		4
        /*0020*/ 	.byte	0x02, 0x4c
        /*0022*/ 	.byte	0x01
	.zero		1


	//----- nvinfo : EIATTR_MERCURY_ISA_VERSION
	.align		4
        /*0024*/ 	.byte	0x03, 0x5f
        /*0026*/ 	.short	0x0101


	//----- nvinfo : EIATTR_VRC_CTA_INIT_COUNT
	.align		4
        /*0028*/ 	.byte	0x02, 0x4a
	.zero		1
	.zero		1


	//----- nvinfo : EIATTR_EXIT_INSTR_OFFSETS
	.align		4
        /*002c*/ 	.byte	0x04, 0x1c
        /*002e*/ 	.short	(.L_11 - .L_10)


	//   ....[0]....
.L_10:
        /*0030*/ 	.word	0x000000a0


	//   ....[1]....
        /*0034*/ 	.word	0x000000f0


	//----- nvinfo : EIATTR_CBANK_PARAM_SIZE
	.align		4
.L_11:
        /*0038*/ 	.byte	0x03, 0x19
        /*003a*/ 	.short	0x0008


	//----- nvinfo : EIATTR_PARAM_CBANK
	.align		4
        /*003c*/ 	.byte	0x04, 0x0a
        /*003e*/ 	.short	(.L_13 - .L_12)
	.align		4
.L_12:
        /*0040*/ 	.word	index@(.nv.constant0._Z12atomicSharedPi)
        /*0044*/ 	.short	0x0380
        /*0046*/ 	.short	0x0008


	//----- nvinfo : EIATTR_SW_WAR
	.align		4
.L_13:
        /*0048*/ 	.byte	0x04, 0x36
        /*004a*/ 	.short	(.L_15 - .L_14)
.L_14:
        /*004c*/ 	.word	0x00000008
.L_15:


//--------------------- .nv.callgraph             --------------------------
	.section	.nv.callgraph,"",@"SHT_CUDA_CALLGRAPH"
	.align	4
	.sectionentsize	8
	.align		4
        /*0000*/ 	.word	0x00000000
	.align		4
        /*0004*/ 	.word	0xffffffff
	.align		4
        /*0008*/ 	.word	0x00000000
	.align		4
        /*000c*/ 	.word	0xfffffffe
	.align		4
        /*0010*/ 	.word	0x00000000
	.align		4
        /*0014*/ 	.word	0xfffffffd
	.align		4
        /*0018*/ 	.word	0x00000000
	.align		4
        /*001c*/ 	.word	0xfffffffc


//--------------------- .text._Z12atomicSharedPi  --------------------------
	.section	.text._Z12atomicSharedPi,"ax",@progbits
	.align	128
        .global         _Z12atomicSharedPi
        .type           _Z12atomicSharedPi,@function
        .size           _Z12atomicSharedPi,(.L_x_1 - _Z12atomicSharedPi)
        .other          _Z12atomicSharedPi,@"STO_CUDA_ENTRY STV_DEFAULT"
_Z12atomicSharedPi:
.text._Z12atomicSharedPi:
[----:B------:R-:W-:Y:S01]  /*0000*/  LDC R1, c[0x0][0x37c] ;  /* 0x0000df00ff017b82 */ /* 0x000fe20000000800 */
[----:B------:R-:W0:Y:S07]  /*0010*/  S2R R0, SR_TID.X ;  /* 0x0000000000007919 */ /* 0x000e2e0000002100 */
[----:B------:R-:W1:Y:S01]  /*0020*/  S2UR UR5, SR_CgaCtaId ;  /* 0x00000000000579c3 */ /* 0x000e620000008800 */
[----:B------:R-:W-:Y:S02]  /*0030*/  UMOV UR4, 0x400 ;  /* 0x0000040000047882 */ /* 0x000fe40000000000 */
[----:B-1----:R-:W-:Y:S01]  /*0040*/  ULEA UR4, UR5, UR4, 0x18 ;  /* 0x0000000405047291 */ /* 0x002fe2000f8ec0ff */
[----:B0-----:R-:W-:-:S13]  /*0050*/  ISETP.NE.AND P0, PT, R0, RZ, PT ;  /* 0x000000ff0000720c */ /* 0x001fda0003f05270 */
[----:B------:R-:W-:Y:S01]  /*0060*/  @!P0 STS [UR4], RZ ;  /* 0x000000ffff008988 */ /* 0x000fe20008000804 */
[----:B------:R-:W-:Y:S06]  /*0070*/  BAR.SYNC.DEFER_BLOCKING 0x0 ;  /* 0x0000000000007b1d */ /* 0x000fec0000010000 */
[----:B------:R-:W-:Y:S02]  /*0080*/  ATOMS.POPC.INC.32 RZ, [UR4] ;  /* 0x00000000ffff7f8c */ /* 0x000fe4000d800004 */
[----:B------:R-:W-:Y:S06]  /*0090*/  BAR.SYNC.DEFER_BLOCKING 0x0 ;  /* 0x0000000000007b1d */ /* 0x000fec0000010000 */
[----:B------:R-:W-:Y:S05]  /*00a0*/  @P0 EXIT ;  /* 0x000000000000094d */ /* 0x000fea0003800000 */
[----:B------:R-:W0:Y:S01]  /*00b0*/  LDS R5, [UR4] ;  /* 0x00000004ff057984 */ /* 0x000e220008000800 */
[----:B------:R-:W0:Y:S01]  /*00c0*/  LDC.64 R2, c[0x0][0x380] ;  /* 0x0000e000ff027b82 */ /* 0x000e220000000a00 */
[----:B------:R-:W0:Y:S02]  /*00d0*/  LDCU.64 UR6, c[0x0][0x358] ;  /* 0x00006b00ff0677ac */ /* 0x000e240008000a00 */
[----:B0-----:R-:W-:Y:S01]  /*00e0*/  REDG.E.ADD.STRONG.GPU desc[UR6][R2.64], R5 ;  /* 0x000000050200798e */ /* 0x001fe2000c12e106 */
[----:B------:R-:W-:Y:S05]  /*00f0*/  EXIT ;  /* 0x000000000000794d */ /* 0x000fea0003800000 */
.L_x_0:
[----:B------:R-:W-:-:S00]  /*0100*/  BRA `(.L_x_0) ;  /* 0xfffffffc00fc7947 */ /* 0x000fc0000383ffff */
[----:B------:R-:W-:-:S00]  /*0110*/  NOP ;  /* 0x0000000000007918 */ /* 0x000fc00000000000 */
        /* <DEDUP_REMOVED lines=14> */
.L_x_1:


//--------------------- .nv.shared._Z12atomicSharedPi --------------------------
	.section	.nv.shared._Z12atomicSharedPi,"aw",@nobits
	.sectionflags	@""
	.align	4
.nv.shared._Z12atomicSharedPi:
	.zero		1028


//--------------------- .nv.shared.reserved.0     --------------------------
	.section	.nv.shared.reserved.0,"aw",@nobits
	.weak		__nv_reservedSMEM_offset_0_alias
	.size		__nv_reservedSMEM_offset_0_alias, 0, 64
	.other		__nv_reservedSMEM_offset_0_alias,@"STO_CUDA_RESERVED_SHARED STV_DEFAULT"
__nv_reservedSMEM_offset_0_alias:
	.zero		0
	.zero		64


//--------------------- .nv.constant0._Z12atomicSharedPi --------------------------
	.section	.nv.constant0._Z12atomicSharedPi,"a",@progbits
	.sectionflags	@""
	.align	4
.nv.constant0._Z12atomicSharedPi:
	.zero		904


//--------------------- SYMBOLS --------------------------

	.type		.nv.reservedSmem.offset0,@object
	.size		.nv.reservedSmem.offset0,0x4
	.type		.nv.reservedSmem.cap,@object
	.size		.nv.reservedSmem.cap,0x4
